	.headerflags	@"EF_CUDA_TEXMODE_UNIFIED EF_CUDA_64BIT_ADDRESS EF_CUDA_ACCELERATORS EF_CUDA_SM90 EF_CUDA_VIRTUAL_SM(EF_CUDA_SM90)"
	.elftype	@"ET_EXEC"


//--------------------- .nv.info                  --------------------------
	.section	.nv.info,"",@"SHT_CUDA_INFO"
	.align	4


	//----- nvinfo : EIATTR_REGCOUNT
	.align		4
        /*0000*/ 	.byte	0x04, 0x2f
        /*0002*/ 	.short	(.L_1 - .L_0)
	.align		4
.L_0:
        /*0004*/ 	.word	index@(triton_poi_fused_mul_3)
        /*0008*/ 	.word	0x0000000c


	//----- nvinfo : EIATTR_MIN_STACK_SIZE
	.align		4
.L_1:
        /*000c*/ 	.byte	0x04, 0x12
        /*000e*/ 	.short	(.L_3 - .L_2)
	.align		4
.L_2:
        /*0010*/ 	.word	index@(triton_poi_fused_mul_3)
        /*0014*/ 	.word	0x00000000


	//----- nvinfo : EIATTR_FRAME_SIZE
	.align		4
.L_3:
        /*0018*/ 	.byte	0x04, 0x11
        /*001a*/ 	.short	(.L_5 - .L_4)
	.align		4
.L_4:
        /*001c*/ 	.word	index@(triton_poi_fused_mul_3)
        /*0020*/ 	.word	0x00000000


	//----- nvinfo : EIATTR_MIN_STACK_SIZE
	.align		4
.L_5:
        /*0024*/ 	.byte	0x04, 0x12
        /*0026*/ 	.short	(.L_7 - .L_6)
	.align		4
.L_6:
        /*0028*/ 	.word	index@(triton_poi_fused_mul_3)
        /*002c*/ 	.word	0x00000000
.L_7:


//--------------------- .nv.info.triton_poi_fused_mul_3 --------------------------
	.section	.nv.info.triton_poi_fused_mul_3,"",@"SHT_CUDA_INFO"
	.sectionflags	@""
	.align	4


	//----- nvinfo : EIATTR_CUDA_API_VERSION
	.align		4
        /*0000*/ 	.byte	0x04, 0x37
        /*0002*/ 	.short	(.L_9 - .L_8)
.L_8:
        /*0004*/ 	.word	0x0000007c


	//----- nvinfo : EIATTR_KPARAM_INFO
	.align		4
.L_9:
        /*0008*/ 	.byte	0x04, 0x17
        /*000a*/ 	.short	(.L_11 - .L_10)
.L_10:
        /*000c*/ 	.word	0x00000000
        /*0010*/ 	.short	0x0002
        /*0012*/ 	.short	0x0010
        /*0014*/ 	.byte	0x00, 0xf0, 0x11, 0x00


	//----- nvinfo : EIATTR_KPARAM_INFO
	.align		4
.L_11:
        /*0018*/ 	.byte	0x04, 0x17
        /*001a*/ 	.short	(.L_13 - .L_12)
.L_12:
        /*001c*/ 	.word	0x00000000
        /*0020*/ 	.short	0x0001
        /*0022*/ 	.short	0x0008
        /*0024*/ 	.byte	0x00, 0xf4, 0x21, 0x00


	//----- nvinfo : EIATTR_KPARAM_INFO
	.align		4
.L_13:
        /*0028*/ 	.byte	0x04, 0x17
        /*002a*/ 	.short	(.L_15 - .L_14)
.L_14:
        /*002c*/ 	.word	0x00000000
        /*0030*/ 	.short	0x0000
        /*0032*/ 	.short	0x0000
        /*0034*/ 	.byte	0x00, 0xf4, 0x21, 0x00


	//----- nvinfo : EIATTR_SPARSE_MMA_MASK
	.align		4
.L_15:
        /*0038*/ 	.byte	0x03, 0x50
        /*003a*/ 	.short	0x0000


	//----- nvinfo : EIATTR_MAXREG_COUNT
	.align		4
        /*003c*/ 	.byte	0x03, 0x1b
        /*003e*/ 	.short	0x00ff


	//----- nvinfo : EIATTR_EXIT_INSTR_OFFSETS
	.align		4
        /*0040*/ 	.byte	0x04, 0x1c
        /*0042*/ 	.short	(.L_17 - .L_16)


	//   ....[0]....
.L_16:
        /*0044*/ 	.word	0x000000f0


	//   ....[1]....
        /*0048*/ 	.word	0x00000110


	//----- nvinfo : EIATTR_REQNTID
	.align		4
.L_17:
        /*004c*/ 	.byte	0x04, 0x10
        /*004e*/ 	.short	(.L_19 - .L_18)
.L_18:
        /*0050*/ 	.word	0x00000020
        /*0054*/ 	.word	0x00000001
        /*0058*/ 	.word	0x00000001


	//----- nvinfo : EIATTR_CBANK_PARAM_SIZE
	.align		4
.L_19:
        /*005c*/ 	.byte	0x03, 0x19
        /*005e*/ 	.short	0x0014


	//----- nvinfo : EIATTR_PARAM_CBANK
	.align		4
        /*0060*/ 	.byte	0x04, 0x0a
        /*0062*/ 	.short	(.L_21 - .L_20)
	.align		4
.L_20:
        /*0064*/ 	.word	index@(.nv.constant0.triton_poi_fused_mul_3)
        /*0068*/ 	.short	0x0210
        /*006a*/ 	.short	0x0014


	//----- nvinfo : EIATTR_SW_WAR
	.align		4
.L_21:
        /*006c*/ 	.byte	0x04, 0x36
        /*006e*/ 	.short	(.L_23 - .L_22)
.L_22:
        /*0070*/ 	.word	0x00000008
.L_23:


//--------------------- .nv.callgraph             --------------------------
	.section	.nv.callgraph,"",@"SHT_CUDA_CALLGRAPH"
	.align	4
	.sectionentsize	8
	.align		4
        /*0000*/ 	.word	0x00000000
	.align		4
        /*0004*/ 	.word	0xffffffff
	.align		4
        /*0008*/ 	.word	0x00000000
	.align		4
        /*000c*/ 	.word	0xfffffffe
	.align		4
        /*0010*/ 	.word	0x00000000
	.align		4
        /*0014*/ 	.word	0xfffffffd
	.align		4
        /*0018*/ 	.word	0x00000000
	.align		4
        /*001c*/ 	.word	0xfffffffc


//--------------------- .text.triton_poi_fused_mul_3 --------------------------
	.section	.text.triton_poi_fused_mul_3,"ax",@progbits
	.align	128
        .global         triton_poi_fused_mul_3
        .type           triton_poi_fused_mul_3,@function
        .size           triton_poi_fused_mul_3,(.L_x_1 - triton_poi_fused_mul_3)
        .other          triton_poi_fused_mul_3,@"STO_CUDA_ENTRY STV_DEFAULT"
triton_poi_fused_mul_3:
.text.triton_poi_fused_mul_3:
[----:B------:R-:W0:Y:S02]  /*0000*/  LDC R1, c[0x0][0x28] ;  /* 0x00000a00ff017b82 */ /* 0x000e240000000800 */
[----:B------:R-:W1:Y:S01]  /*0010*/  S2R R6, SR_TID.X ;  /* 0x0000000000067919 */ /* 0x000e620000002100 */
[----:B------:R-:W2:Y:S01]  /*0020*/  LDC.64 R2, c[0x0][0x210] ;  /* 0x00008400ff027b82 */ /* 0x000ea20000000a00 */
[----:B------:R-:W-:Y:S01]  /*0030*/  IMAD.MOV.U32 R9, RZ, RZ, RZ ;  /* 0x000000ffff097224 */ /* 0x000fe200078e00ff */
[----:B------:R-:W-:Y:S01]  /*0040*/  ULDC.64 UR4, c[0x0][0x208] ;  /* 0x0000820000047ab9 */ /* 0x000fe20000000a00 */
[----:B------:R-:W3:Y:S05]  /*0050*/  S2R R7, SR_CTAID.X ;  /* 0x0000000000077919 */ /* 0x000eea0000002500 */
[----:B------:R-:W4:Y:S01]  /*0060*/  LDC.64 R4, c[0x0][0x218] ;  /* 0x00008600ff047b82 */ /* 0x000f220000000a00 */
[----:B-1----:R-:W-:-:S05]  /*0070*/  LOP3.LUT R0, R6, 0x3, RZ, 0xc0, !PT ;  /* 0x0000000306007812 */ /* 0x002fca00078ec0ff */
[----:B---3--:R-:W-:-:S04]  /*0080*/  IMAD R7, R7, 0x4, R0 ;  /* 0x0000000407077824 */ /* 0x008fc800078e0200 */
[C---:B--2---:R-:W-:Y:S01]  /*0090*/  IMAD.WIDE R2, R7.reuse, 0x4, R2 ;  /* 0x0000000407027825 */ /* 0x044fe200078e0202 */
[----:B------:R-:W-:-:S13]  /*00a0*/  ISETP.GE.AND P0, PT, R7, 0x4, PT ;  /* 0x000000040700780c */ /* 0x000fda0003f06270 */
[----:B------:R1:W5:Y:S01]  /*00b0*/  @!P0 LDG.E R9, desc[UR4][R2.64] ;  /* 0x0000000402098981 */ /* 0x000362000c1e1900 */
[----:B------:R-:W-:Y:S01]  /*00c0*/  LOP3.LUT P0, RZ, R6, 0x1c, RZ, 0xc0, !PT ;  /* 0x0000001c06ff7812 */ /* 0x000fe2000780c0ff */
[----:B----4-:R-:W-:-:S03]  /*00d0*/  IMAD.WIDE R4, R7, 0x4, R4 ;  /* 0x0000000407047825 */ /* 0x010fc600078e0204 */
[----:B------:R-:W-:-:S13]  /*00e0*/  ISETP.LT.AND P0, PT, R7, 0x4, !P0 ;  /* 0x000000040700780c */ /* 0x000fda0004701270 */
[----:B-1----:R-:W-:Y:S05]  /*00f0*/  @!P0 EXIT ;  /* 0x000000000000894d */ /* 0x002fea0003800000 */
[----:B-----5:R-:W-:Y:S01]  /*0100*/  STG.E desc[UR4][R4.64], R9 ;  /* 0x0000000904007986 */ /* 0x020fe2000c101904 */
[----:B------:R-:W-:Y:S05]  /*0110*/  EXIT ;  /* 0x000000000000794d */ /* 0x000fea0003800000 */
.L_x_0:
[----:B------:R-:W-:-:S00]  /*0120*/  BRA `(.L_x_0) ;  /* 0xfffffffc00fc7947 */ /* 0x000fc0000383ffff */
[----:B------:R-:W-:-:S00]  /*0130*/  NOP ;  /* 0x0000000000007918 */ /* 0x000fc00000000000 */
        /* <DEDUP_REMOVED lines=12> */
.L_x_1:


//--------------------- .nv.constant0.triton_poi_fused_mul_3 --------------------------
	.section	.nv.constant0.triton_poi_fused_mul_3,"a",@progbits
	.sectionflags	@""
	.align	4
.nv.constant0.triton_poi_fused_mul_3:
	.zero		548
